//
// Generated by NVIDIA NVVM Compiler
//
// Compiler Build ID: CL-36424714
// Cuda compilation tools, release 13.0, V13.0.88
// Based on NVVM 20.0.0
//

.version 9.0
.target sm_100
.address_size 64

	// .globl	_Z8reduce_1PfS_
// _ZZ8reduce_1PfS_E14shared_d_input has been demoted

.visible .entry _Z8reduce_1PfS_(
	.param .u64 .ptr .align 1 _Z8reduce_1PfS__param_0,
	.param .u64 .ptr .align 1 _Z8reduce_1PfS__param_1
)
{
	.reg .pred 	%p<9>;
	.reg .b32 	%r<42>;
	.reg .b32 	%f<10>;
	.reg .b64 	%rd<21>;
	// demoted variable
	.shared .align 4 .b8 _ZZ8reduce_1PfS_E14shared_d_input[1024];
	ld.param.u64 	%rd10, [_Z8reduce_1PfS__param_0];
	ld.param.u64 	%rd9, [_Z8reduce_1PfS__param_1];
	cvta.to.global.u64 	%rd1, %rd10;
	mov.u32 	%r1, %ntid.x;
	mov.u32 	%r2, %ctaid.x;
	mul.lo.s32 	%r22, %r1, %r2;
	cvt.u64.u32 	%rd2, %r22;
	and.b32  	%r3, %r1, 3;
	setp.lt.u32 	%p1, %r1, 4;
	mov.b32 	%r38, 0;
	@%p1 bra 	$L__BB0_3;
	and.b32  	%r38, %r1, 2044;
	and.b32  	%r24, %r1, -4;
	neg.s32 	%r37, %r24;
	shl.b64 	%rd11, %rd2, 2;
	add.s64 	%rd12, %rd11, %rd1;
	add.s64 	%rd19, %rd12, 8;
	mov.u32 	%r25, _ZZ8reduce_1PfS_E14shared_d_input;
	add.s32 	%r36, %r25, 8;
$L__BB0_2:
	ld.global.f32 	%f1, [%rd19+-8];
	st.shared.f32 	[%r36+-8], %f1;
	ld.global.f32 	%f2, [%rd19+-4];
	st.shared.f32 	[%r36+-4], %f2;
	ld.global.f32 	%f3, [%rd19];
	st.shared.f32 	[%r36], %f3;
	ld.global.f32 	%f4, [%rd19+4];
	st.shared.f32 	[%r36+4], %f4;
	add.s32 	%r37, %r37, 4;
	add.s64 	%rd19, %rd19, 16;
	add.s32 	%r36, %r36, 16;
	setp.ne.s32 	%p2, %r37, 0;
	@%p2 bra 	$L__BB0_2;
$L__BB0_3:
	setp.eq.s32 	%p3, %r3, 0;
	@%p3 bra 	$L__BB0_6;
	shl.b32 	%r26, %r38, 2;
	mov.u32 	%r27, _ZZ8reduce_1PfS_E14shared_d_input;
	add.s32 	%r40, %r27, %r26;
	cvt.u64.u32 	%rd13, %r38;
	add.s64 	%rd14, %rd13, %rd2;
	shl.b64 	%rd15, %rd14, 2;
	add.s64 	%rd20, %rd1, %rd15;
	neg.s32 	%r39, %r3;
$L__BB0_5:
	.pragma "nounroll";
	ld.global.f32 	%f5, [%rd20];
	st.shared.f32 	[%r40], %f5;
	add.s32 	%r40, %r40, 4;
	add.s64 	%rd20, %rd20, 4;
	add.s32 	%r39, %r39, 1;
	setp.ne.s32 	%p4, %r39, 0;
	@%p4 bra 	$L__BB0_5;
$L__BB0_6:
	bar.sync 	0;
	setp.lt.u32 	%p5, %r1, 2;
	@%p5 bra 	$L__BB0_11;
	mov.u32 	%r17, %tid.x;
	shl.b32 	%r29, %r17, 2;
	mov.u32 	%r30, _ZZ8reduce_1PfS_E14shared_d_input;
	add.s32 	%r18, %r30, %r29;
	mov.b32 	%r41, 1;
$L__BB0_8:
	shl.b32 	%r20, %r41, 1;
	add.s32 	%r31, %r20, -1;
	and.b32  	%r32, %r31, %r17;
	setp.ne.s32 	%p6, %r32, 0;
	@%p6 bra 	$L__BB0_10;
	shl.b32 	%r33, %r41, 2;
	add.s32 	%r34, %r18, %r33;
	ld.shared.f32 	%f6, [%r34];
	ld.shared.f32 	%f7, [%r18];
	add.f32 	%f8, %f6, %f7;
	st.shared.f32 	[%r18], %f8;
$L__BB0_10:
	bar.sync 	0;
	setp.lt.u32 	%p7, %r20, %r1;
	mov.u32 	%r41, %r20;
	@%p7 bra 	$L__BB0_8;
$L__BB0_11:
	mov.u32 	%r35, %tid.x;
	setp.ne.s32 	%p8, %r35, 0;
	@%p8 bra 	$L__BB0_13;
	ld.shared.f32 	%f9, [_ZZ8reduce_1PfS_E14shared_d_input];
	cvta.to.global.u64 	%rd16, %rd9;
	mul.wide.u32 	%rd17, %r2, 4;
	add.s64 	%rd18, %rd16, %rd17;
	st.global.f32 	[%rd18], %f9;
$L__BB0_13:
	ret;

}


// ===== COMPILED SASS (sm_100) =====

	.target	sm_100

	.elftype	@"ET_EXEC"


//--------------------- .note.nv.tkinfo           --------------------------
	.section	.note.nv.tkinfo,"",@"SHT_NOTE"
	.sectionflags	@"SHF_NOTE_NV_TKINFO"
	.tkinfo
        /*0018*/ 	.word	0x00000002
        /*0030*/ 	.string	""
        /*0030*/ 	.string	"ptxas"
        /*0030*/ 	.string	"Cuda compilation tools, release 13.0, V13.0.88"
        /*0030*/ 	.string	"Build cuda_13.0.r13.0/compiler.36424714_0"
        /*0030*/ 	.string	"-arch sm_100 -m 64 "



//--------------------- .note.nv.cuinfo           --------------------------
	.section	.note.nv.cuinfo,"",@"SHT_NOTE"
	.sectionflags	@"SHF_NOTE_NV_CUINFO"
        /*0018*/ 	.short	0x0002
        /*001a*/ 	.short	0x0064
        /*001c*/ 	.short	0x0082
	.zero		2


//--------------------- .nv.info                  --------------------------
	.section	.nv.info,"",@"SHT_CUDA_INFO"
	.align	4


	//----- nvinfo : EIATTR_REGCOUNT
	.align		4
        /*0000*/ 	.byte	0x04, 0x2f
        /*0002*/ 	.short	(.L_1 - .L_0)
	.align		4
.L_0:
        /*0004*/ 	.word	index@(_Z8reduce_1PfS_)
        /*0008*/ 	.word	0x00000018


	//----- nvinfo : EIATTR_FRAME_SIZE
	.align		4
.L_1:
        /*000c*/ 	.byte	0x04, 0x11
        /*000e*/ 	.short	(.L_3 - .L_2)
	.align		4
.L_2:
        /*0010*/ 	.word	index@(_Z8reduce_1PfS_)
        /*0014*/ 	.word	0x00000000


	//----- nvinfo : EIATTR_MIN_STACK_SIZE
	.align		4
.L_3:
        /*0018*/ 	.byte	0x04, 0x12
        /*001a*/ 	.short	(.L_5 - .L_4)
	.align		4
.L_4:
        /*001c*/ 	.word	index@(_Z8reduce_1PfS_)
        /*0020*/ 	.word	0x00000000
.L_5:


//--------------------- .nv.compat                --------------------------
	.section	.nv.compat,"",@"SHT_CUDA_COMPAT_INFO"
	.align	4
        /*0000*/ 	.byte	0x02, 0x09, 0x00, 0x00, 0x02, 0x02, 0x01, 0x00, 0x02, 0x05, 0x05, 0x00, 0x03, 0x07, 0x01, 0x01
        /*0010*/ 	.byte	0x02, 0x03, 0x00, 0x00, 0x02, 0x06, 0x01, 0x00, 0x04, 0x0b, 0x08, 0x00, 0x09, 0x00, 0x00, 0x00
        /*0020*/ 	.byte	0x00, 0x00, 0x00, 0x00


//--------------------- .nv.info._Z8reduce_1PfS_  --------------------------
	.section	.nv.info._Z8reduce_1PfS_,"",@"SHT_CUDA_INFO"
	.sectionflags	@""
	.align	4


	//----- nvinfo : EIATTR_CUDA_API_VERSION
	.align		4
        /*0000*/ 	.byte	0x04, 0x37
        /*0002*/ 	.short	(.L_7 - .L_6)
.L_6:
        /*0004*/ 	.word	0x00000082


	//----- nvinfo : EIATTR_KPARAM_INFO
	.align		4
.L_7:
        /*0008*/ 	.byte	0x04, 0x17
        /*000a*/ 	.short	(.L_9 - .L_8)
.L_8:
        /*000c*/ 	.word	0x00000000
        /*0010*/ 	.short	0x0001
        /*0012*/ 	.short	0x0008
        /*0014*/ 	.byte	0x00, 0xf5, 0x21, 0x00


	//----- nvinfo : EIATTR_KPARAM_INFO
	.align		4
.L_9:
        /*0018*/ 	.byte	0x04, 0x17
        /*001a*/ 	.short	(.L_11 - .L_10)
.L_10:
        /*001c*/ 	.word	0x00000000
        /*0020*/ 	.short	0x0000
        /*0022*/ 	.short	0x0000
        /*0024*/ 	.byte	0x00, 0xf5, 0x21, 0x00


	//----- nvinfo : EIATTR_SPARSE_MMA_MASK
	.align		4
.L_11:
        /*0028*/ 	.byte	0x03, 0x50
        /*002a*/ 	.short	0x0000


	//----- nvinfo : EIATTR_MAXREG_COUNT
	.align		4
        /*002c*/ 	.byte	0x03, 0x1b
        /*002e*/ 	.short	0x00ff


	//----- nvinfo : EIATTR_NUM_BARRIERS
	.align		4
        /*0030*/ 	.byte	0x02, 0x4c
        /*0032*/ 	.byte	0x01
	.zero		1


	//----- nvinfo : EIATTR_MERCURY_ISA_VERSION
	.align		4
        /*0034*/ 	.byte	0x03, 0x5f
        /*0036*/ 	.short	0x0101


	//----- nvinfo : EIATTR_VRC_CTA_INIT_COUNT
	.align		4
        /*0038*/ 	.byte	0x02, 0x4a
	.zero		1
	.zero		1


	//----- nvinfo : EIATTR_EXIT_INSTR_OFFSETS
	.align		4
        /*003c*/ 	.byte	0x04, 0x1c
        /*003e*/ 	.short	(.L_13 - .L_12)


	//   ....[0]....
.L_12:
        /*0040*/ 	.word	0x000008d0


	//   ....[1]....
        /*0044*/ 	.word	0x00000950


	//----- nvinfo : EIATTR_CBANK_PARAM_SIZE
	.align		4
.L_13:
        /*0048*/ 	.byte	0x03, 0x19
        /*004a*/ 	.short	0x0010


	//----- nvinfo : EIATTR_PARAM_CBANK
	.align		4
        /*004c*/ 	.byte	0x04, 0x0a
        /*004e*/ 	.short	(.L_15 - .L_14)
	.align		4
.L_14:
        /*0050*/ 	.word	index@(.nv.constant0._Z8reduce_1PfS_)
        /*0054*/ 	.short	0x0380
        /*0056*/ 	.short	0x0010


	//----- nvinfo : EIATTR_SW_WAR
	.align		4
.L_15:
        /*0058*/ 	.byte	0x04, 0x36
        /*005a*/ 	.short	(.L_17 - .L_16)
.L_16:
        /*005c*/ 	.word	0x00000008
.L_17:


//--------------------- .nv.callgraph             --------------------------
	.section	.nv.callgraph,"",@"SHT_CUDA_CALLGRAPH"
	.align	4
	.sectionentsize	8
	.align		4
        /*0000*/ 	.word	0x00000000
	.align		4
        /*0004*/ 	.word	0xffffffff
	.align		4
        /*0008*/ 	.word	0x00000000
	.align		4
        /*000c*/ 	.word	0xfffffffe
	.align		4
        /*0010*/ 	.word	0x00000000
	.align		4
        /*0014*/ 	.word	0xfffffffd
	.align		4
        /*0018*/ 	.word	0x00000000
	.align		4
        /*001c*/ 	.word	0xfffffffc


//--------------------- .text._Z8reduce_1PfS_     --------------------------
	.section	.text._Z8reduce_1PfS_,"ax",@progbits
	.align	128
        .global         _Z8reduce_1PfS_
        .type           _Z8reduce_1PfS_,@function
        .size           _Z8reduce_1PfS_,(.L_x_10 - _Z8reduce_1PfS_)
        .other          _Z8reduce_1PfS_,@"STO_CUDA_ENTRY STV_DEFAULT"
_Z8reduce_1PfS_:
.text._Z8reduce_1PfS_:
[----:B------:R-:W-:Y:S01]  /*0000*/  LDC R1, c[0x0][0x37c] ;  /* 0x0000df00ff017b82 */ /* 0x000fe20000000800 */
[----:B------:R-:W0:Y:S01]  /*0010*/  S2R R0, SR_CTAID.X ;  /* 0x0000000000007919 */ /* 0x000e220000002500 */
[----:B------:R-:W1:Y:S01]  /*0020*/  LDCU UR9, c[0x0][0x360] ;  /* 0x00006c00ff0977ac */ /* 0x000e620008000800 */
[----:B------:R-:W2:Y:S01]  /*0030*/  LDCU.64 UR10, c[0x0][0x358] ;  /* 0x00006b00ff0a77ac */ /* 0x000ea20008000a00 */
[----:B------:R-:W-:Y:S01]  /*0040*/  UMOV UR4, URZ ;  /* 0x000000ff00047c82 */ /* 0x000fe20008000000 */
[----:B-1----:R-:W-:Y:S02]  /*0050*/  UISETP.GE.U32.AND UP0, UPT, UR9, 0x4, UPT ;  /* 0x000000040900788c */ /* 0x002fe4000bf06070 */
[----:B------:R-:W-:Y:S02]  /*0060*/  ULOP3.LUT UR5, UR9, 0x3, URZ, 0xc0, !UPT ;  /* 0x0000000309057892 */ /* 0x000fe4000f8ec0ff */
[----:B0-----:R-:W-:-:S05]  /*0070*/  IMAD R4, R0, UR9, RZ ;  /* 0x0000000900047c24 */ /* 0x001fca000f8e02ff */
[----:B--2---:R-:W-:Y:S05]  /*0080*/  BRA.U !UP0, `(.L_x_0) ;  /* 0x00000005085c7547 */ /* 0x004fea000b800000 */
[----:B------:R-:W0:Y:S01]  /*0090*/  LDC.64 R2, c[0x0][0x380] ;  /* 0x0000e000ff027b82 */ /* 0x000e220000000a00 */
[----:B------:R-:W-:Y:S01]  /*00a0*/  ULOP3.LUT UR6, UR9, 0xfffffffc, URZ, 0xc0, !UPT ;  /* 0xfffffffc09067892 */ /* 0x000fe2000f8ec0ff */
[----:B------:R-:W-:Y:S01]  /*00b0*/  UMOV UR7, 0x400 ;  /* 0x0000040000077882 */ /* 0x000fe20000000000 */
[----:B------:R-:W-:Y:S02]  /*00c0*/  ULOP3.LUT UR4, UR9, 0x7fc, URZ, 0xc0, !UPT ;  /* 0x000007fc09047892 */ /* 0x000fe4000f8ec0ff */
[----:B------:R-:W-:-:S03]  /*00d0*/  UIADD3 UR6, UPT, UPT, -UR6, URZ, URZ ;  /* 0x000000ff06067290 */ /* 0x000fc6000fffe1ff */
[----:B------:R-:W1:Y:S01]  /*00e0*/  S2UR UR8, SR_CgaCtaId ;  /* 0x00000000000879c3 */ /* 0x000e620000008800 */
[----:B------:R-:W-:Y:S01]  /*00f0*/  UISETP.GE.AND UP0, UPT, UR6, URZ, UPT ;  /* 0x000000ff0600728c */ /* 0x000fe2000bf06270 */
[----:B0-----:R-:W-:-:S04]  /*0100*/  LEA R2, P0, R4, R2, 0x2 ;  /* 0x0000000204027211 */ /* 0x001fc800078010ff */
[----:B------:R-:W-:Y:S02]  /*0110*/  LEA.HI.X R3, R4, R3, RZ, 0x2, P0 ;  /* 0x0000000304037211 */ /* 0x000fe400000f14ff */
[----:B------:R-:W-:Y:S01]  /*0120*/  IADD3 R2, P0, PT, R2, 0x8, RZ ;  /* 0x0000000802027810 */ /* 0x000fe20007f1e0ff */
[----:B-1----:R-:W-:-:S04]  /*0130*/  ULEA UR7, UR8, UR7, 0x18 ;  /* 0x0000000708077291 */ /* 0x002fc8000f8ec0ff */
[----:B------:R-:W-:Y:S01]  /*0140*/  IMAD.X R3, RZ, RZ, R3, P0 ;  /* 0x000000ffff037224 */ /* 0x000fe200000e0603 */
[----:B------:R-:W-:Y:S01]  /*0150*/  UIADD3 UR7, UPT, UPT, UR7, 0x8, URZ ;  /* 0x0000000807077890 */ /* 0x000fe2000fffe0ff */
[----:B------:R-:W-:Y:S11]  /*0160*/  BRA.U UP0, `(.L_x_1) ;  /* 0x0000000100ec7547 */ /* 0x000ff6000b800000 */
[----:B------:R-:W-:Y:S02]  /*0170*/  UIADD3 UR8, UPT, UPT, -UR6, URZ, URZ ;  /* 0x000000ff06087290 */ /* 0x000fe4000fffe1ff */
[----:B------:R-:W-:Y:S02]  /*0180*/  UPLOP3.LUT UP0, UPT, UPT, UPT, UPT, 0x80, 0x8 ;  /* 0x000000000008789c */ /* 0x000fe40003f0f070 */
[----:B------:R-:W-:-:S09]  /*0190*/  UISETP.GT.AND UP1, UPT, UR8, 0xc, UPT ;  /* 0x0000000c0800788c */ /* 0x000fd2000bf24270 */
[----:B------:R-:W-:Y:S05]  /*01a0*/  BRA.U !UP1, `(.L_x_2) ;  /* 0x00000001097c7547 */ /* 0x000fea000b800000 */
[----:B------:R-:W-:-:S11]  /*01b0*/  UPLOP3.LUT UP0, UPT, UPT, UPT, UPT, 0x40, 0x4 ;  /* 0x000000000004789c */ /* 0x000fd60003f0e870 */
.L_x_3:
[----:B0-----:R-:W2:Y:S04]  /*01c0*/  LDG.E R6, desc[UR10][R2.64+-0x8] ;  /* 0xfffff80a02067981 */ /* 0x001ea8000c1e1900 */
[----:B------:R-:W2:Y:S04]  /*01d0*/  LDG.E R7, desc[UR10][R2.64+-0x4] ;  /* 0xfffffc0a02077981 */ /* 0x000ea8000c1e1900 */
[----:B------:R-:W3:Y:S04]  /*01e0*/  LDG.E R8, desc[UR10][R2.64] ;  /* 0x0000000a02087981 */ /* 0x000ee8000c1e1900 */
[----:B------:R-:W3:Y:S04]  /*01f0*/  LDG.E R9, desc[UR10][R2.64+0x4] ;  /* 0x0000040a02097981 */ /* 0x000ee8000c1e1900 */
[----:B------:R-:W4:Y:S04]  /*0200*/  LDG.E R10, desc[UR10][R2.64+0x8] ;  /* 0x0000080a020a7981 */ /* 0x000f28000c1e1900 */
[----:B------:R-:W4:Y:S04]  /*0210*/  LDG.E R11, desc[UR10][R2.64+0xc] ;  /* 0x00000c0a020b7981 */ /* 0x000f28000c1e1900 */
[----:B------:R-:W5:Y:S04]  /*0220*/  LDG.E R12, desc[UR10][R2.64+0x10] ;  /* 0x0000100a020c7981 */ /* 0x000f68000c1e1900 */
        /* <DEDUP_REMOVED lines=8> */
[----:B------:R0:W5:Y:S01]  /*02b0*/  LDG.E R21, desc[UR10][R2.64+0x34] ;  /* 0x0000340a02157981 */ /* 0x000162000c1e1900 */
[----:B------:R-:W-:-:S04]  /*02c0*/  UIADD3 UR6, UPT, UPT, UR6, 0x10, URZ ;  /* 0x0000001006067890 */ /* 0x000fc8000fffe0ff */
[----:B------:R-:W-:Y:S01]  /*02d0*/  UISETP.GE.AND UP1, UPT, UR6, -0xc, UPT ;  /* 0xfffffff40600788c */ /* 0x000fe2000bf26270 */
[----:B0-----:R-:W-:-:S05]  /*02e0*/  IADD3 R2, P0, PT, R2, 0x40, RZ ;  /* 0x0000004002027810 */ /* 0x001fca0007f1e0ff */
[----:B------:R-:W-:Y:S01]  /*02f0*/  IMAD.X R3, RZ, RZ, R3, P0 ;  /* 0x000000ffff037224 */ /* 0x000fe200000e0603 */
[----:B--2---:R0:W-:Y:S04]  /*0300*/  STS.64 [UR7+-0x8], R6 ;  /* 0xfffff806ff007988 */ /* 0x0041e80008000a07 */
[----:B---3--:R0:W-:Y:S04]  /*0310*/  STS.64 [UR7], R8 ;  /* 0x00000008ff007988 */ /* 0x0081e80008000a07 */
[----:B----4-:R0:W-:Y:S04]  /*0320*/  STS.64 [UR7+0x8], R10 ;  /* 0x0000080aff007988 */ /* 0x0101e80008000a07 */
[----:B-----5:R0:W-:Y:S04]  /*0330*/  STS.64 [UR7+0x10], R12 ;  /* 0x0000100cff007988 */ /* 0x0201e80008000a07 */
[----:B------:R0:W-:Y:S04]  /*0340*/  STS.64 [UR7+0x18], R14 ;  /* 0x0000180eff007988 */ /* 0x0001e80008000a07 */
[----:B------:R0:W-:Y:S04]  /*0350*/  STS.64 [UR7+0x20], R16 ;  /* 0x00002010ff007988 */ /* 0x0001e80008000a07 */
[----:B------:R0:W-:Y:S04]  /*0360*/  STS.64 [UR7+0x28], R18 ;  /* 0x00002812ff007988 */ /* 0x0001e80008000a07 */
[----:B------:R0:W-:Y:S01]  /*0370*/  STS.64 [UR7+0x30], R20 ;  /* 0x00003014ff007988 */ /* 0x0001e20008000a07 */
[----:B------:R-:W-:Y:S01]  /*0380*/  UIADD3 UR7, UPT, UPT, UR7, 0x40, URZ ;  /* 0x0000004007077890 */ /* 0x000fe2000fffe0ff */
[----:B------:R-:W-:Y:S11]  /*0390*/  BRA.U !UP1, `(.L_x_3) ;  /* 0xfffffffd09887547 */ /* 0x000ff6000b83ffff */
.L_x_2:
[----:B------:R-:W-:-:S04]  /*03a0*/  UIADD3 UR8, UPT, UPT, -UR6, URZ, URZ ;  /* 0x000000ff06087290 */ /* 0x000fc8000fffe1ff */
[----:B------:R-:W-:-:S09]  /*03b0*/  UISETP.GT.AND UP1, UPT, UR8, 0x4, UPT ;  /* 0x000000040800788c */ /* 0x000fd2000bf24270 */
[----:B------:R-:W-:Y:S05]  /*03c0*/  BRA.U !UP1, `(.L_x_4) ;  /* 0x00000001094c7547 */ /* 0x000fea000b800000 */
[----:B0-----:R-:W2:Y:S04]  /*03d0*/  LDG.E R6, desc[UR10][R2.64+-0x8] ;  /* 0xfffff80a02067981 */ /* 0x001ea8000c1e1900 */
[----:B------:R-:W2:Y:S04]  /*03e0*/  LDG.E R7, desc[UR10][R2.64+-0x4] ;  /* 0xfffffc0a02077981 */ /* 0x000ea8000c1e1900 */
[----:B------:R-:W3:Y:S04]  /*03f0*/  LDG.E R8, desc[UR10][R2.64] ;  /* 0x0000000a02087981 */ /* 0x000ee8000c1e1900 */
[----:B------:R-:W3:Y:S04]  /*0400*/  LDG.E R9, desc[UR10][R2.64+0x4] ;  /* 0x0000040a02097981 */ /* 0x000ee8000c1e1900 */
[----:B------:R-:W4:Y:S04]  /*0410*/  LDG.E R10, desc[UR10][R2.64+0x8] ;  /* 0x0000080a020a7981 */ /* 0x000f28000c1e1900 */
[----:B------:R-:W4:Y:S04]  /*0420*/  LDG.E R11, desc[UR10][R2.64+0xc] ;  /* 0x00000c0a020b7981 */ /* 0x000f28000c1e1900 */
[----:B------:R-:W5:Y:S04]  /*0430*/  LDG.E R12, desc[UR10][R2.64+0x10] ;  /* 0x0000100a020c7981 */ /* 0x000f68000c1e1900 */
[----:B------:R0:W5:Y:S01]  /*0440*/  LDG.E R13, desc[UR10][R2.64+0x14] ;  /* 0x0000140a020d7981 */ /* 0x000162000c1e1900 */
[----:B------:R-:W-:Y:S01]  /*0450*/  IADD3 R5, P0, PT, R2, 0x20, RZ ;  /* 0x0000002002057810 */ /* 0x000fe20007f1e0ff */
[----:B------:R-:W-:-:S02]  /*0460*/  UIADD3 UR6, UPT, UPT, UR6, 0x8, URZ ;  /* 0x0000000806067890 */ /* 0x000fc4000fffe0ff */
[----:B------:R-:W-:Y:S02]  /*0470*/  UPLOP3.LUT UP0, UPT, UPT, UPT, UPT, 0x40, 0x4 ;  /* 0x000000000004789c */ /* 0x000fe40003f0e870 */
[----:B------:R-:W-:Y:S02]  /*0480*/  IMAD.X R14, RZ, RZ, R3, P0 ;  /* 0x000000ffff0e7224 */ /* 0x000fe400000e0603 */
[----:B0-----:R-:W-:-:S03]  /*0490*/  IMAD.MOV.U32 R2, RZ, RZ, R5 ;  /* 0x000000ffff027224 */ /* 0x001fc600078e0005 */
[----:B------:R-:W-:Y:S01]  /*04a0*/  MOV R3, R14 ;  /* 0x0000000e00037202 */ /* 0x000fe20000000f00 */
[----:B--2---:R1:W-:Y:S04]  /*04b0*/  STS.64 [UR7+-0x8], R6 ;  /* 0xfffff806ff007988 */ /* 0x0043e80008000a07 */
[----:B---3--:R1:W-:Y:S04]  /*04c0*/  STS.64 [UR7], R8 ;  /* 0x00000008ff007988 */ /* 0x0083e80008000a07 */
[----:B----4-:R1:W-:Y:S04]  /*04d0*/  STS.64 [UR7+0x8], R10 ;  /* 0x0000080aff007988 */ /* 0x0103e80008000a07 */
[----:B-----5:R1:W-:Y:S01]  /*04e0*/  STS.64 [UR7+0x10], R12 ;  /* 0x0000100cff007988 */ /* 0x0203e20008000a07 */
[----:B------:R-:W-:-:S12]  /*04f0*/  UIADD3 UR7, UPT, UPT, UR7, 0x20, URZ ;  /* 0x0000002007077890 */ /* 0x000fd8000fffe0ff */
.L_x_4:
[----:B------:R-:W-:-:S09]  /*0500*/  UISETP.NE.OR UP0, UPT, UR6, URZ, UP0 ;  /* 0x000000ff0600728c */ /* 0x000fd20008705670 */
[----:B------:R-:W-:Y:S05]  /*0510*/  BRA.U !UP0, `(.L_x_0) ;  /* 0x0000000108387547 */ /* 0x000fea000b800000 */
.L_x_1:
[----:B012---:R-:W2:Y:S04]  /*0520*/  LDG.E R6, desc[UR10][R2.64+-0x8] ;  /* 0xfffff80a02067981 */ /* 0x007ea8000c1e1900 */
[----:B------:R-:W2:Y:S04]  /*0530*/  LDG.E R7, desc[UR10][R2.64+-0x4] ;  /* 0xfffffc0a02077981 */ /* 0x000ea8000c1e1900 */
[----:B------:R-:W3:Y:S04]  /*0540*/  LDG.E R8, desc[UR10][R2.64] ;  /* 0x0000000a02087981 */ /* 0x000ee8000c1e1900 */
[----:B------:R0:W3:Y:S01]  /*0550*/  LDG.E R9, desc[UR10][R2.64+0x4] ;  /* 0x0000040a02097981 */ /* 0x0000e2000c1e1900 */
[----:B------:R-:W-:Y:S01]  /*0560*/  UIADD3 UR6, UPT, UPT, UR6, 0x4, URZ ;  /* 0x0000000406067890 */ /* 0x000fe2000fffe0ff */
[----:B------:R-:W-:-:S03]  /*0570*/  IADD3 R5, P0, PT, R2, 0x10, RZ ;  /* 0x0000001002057810 */ /* 0x000fc60007f1e0ff */
[----:B------:R-:W-:Y:S02]  /*0580*/  UISETP.NE.AND UP0, UPT, UR6, URZ, UPT ;  /* 0x000000ff0600728c */ /* 0x000fe4000bf05270 */
[----:B------:R-:W-:Y:S02]  /*0590*/  IMAD.X R10, RZ, RZ, R3, P0 ;  /* 0x000000ffff0a7224 */ /* 0x000fe400000e0603 */
[----:B0-----:R-:W-:Y:S02]  /*05a0*/  IMAD.MOV.U32 R2, RZ, RZ, R5 ;  /* 0x000000ffff027224 */ /* 0x001fe400078e0005 */
[----:B------:R-:W-:Y:S01]  /*05b0*/  IMAD.MOV.U32 R3, RZ, RZ, R10 ;  /* 0x000000ffff037224 */ /* 0x000fe200078e000a */
[----:B--2---:R2:W-:Y:S04]  /*05c0*/  STS.64 [UR7+-0x8], R6 ;  /* 0xfffff806ff007988 */ /* 0x0045e80008000a07 */
[----:B---3--:R2:W-:Y:S01]  /*05d0*/  STS.64 [UR7], R8 ;  /* 0x00000008ff007988 */ /* 0x0085e20008000a07 */
[----:B------:R-:W-:Y:S01]  /*05e0*/  UIADD3 UR7, UPT, UPT, UR7, 0x10, URZ ;  /* 0x0000001007077890 */ /* 0x000fe2000fffe0ff */
[----:B------:R-:W-:Y:S11]  /*05f0*/  BRA.U UP0, `(.L_x_1) ;  /* 0xfffffffd00c87547 */ /* 0x000ff6000b83ffff */
.L_x_0:
[----:B------:R-:W3:Y:S01]  /*0600*/  S2R R2, SR_TID.X ;  /* 0x0000000000027919 */ /* 0x000ee20000002100 */
[----:B------:R-:W-:Y:S01]  /*0610*/  UISETP.NE.AND UP0, UPT, UR5, URZ, UPT ;  /* 0x000000ff0500728c */ /* 0x000fe2000bf05270 */
[----:B---3--:R-:W-:-:S08]  /*0620*/  ISETP.NE.AND P0, PT, R2, RZ, PT ;  /* 0x000000ff0200720c */ /* 0x008fd00003f05270 */
[----:B------:R-:W-:Y:S05]  /*0630*/  BRA.U !UP0, `(.L_x_5) ;  /* 0x0000000108507547 */ /* 0x000fea000b800000 */
[----:B------:R-:W3:Y:S01]  /*0640*/  LDC.64 R2, c[0x0][0x380] ;  /* 0x0000e000ff027b82 */ /* 0x000ee20000000a00 */
[----:B------:R-:W-:Y:S01]  /*0650*/  IADD3 R5, P1, PT, R4, UR4, RZ ;  /* 0x0000000404057c10 */ /* 0x000fe2000ff3e0ff */
[----:B------:R-:W-:Y:S01]  /*0660*/  UMOV UR6, 0x400 ;  /* 0x0000040000067882 */ /* 0x000fe20000000000 */
[----:B------:R-:W-:-:S05]  /*0670*/  UIADD3 UR5, UPT, UPT, -UR5, URZ, URZ ;  /* 0x000000ff05057290 */ /* 0x000fca000fffe1ff */
[----:B------:R-:W4:Y:S01]  /*0680*/  S2UR UR7, SR_CgaCtaId ;  /* 0x00000000000779c3 */ /* 0x000f220000008800 */
[----:B---3--:R-:W-:Y:S02]  /*0690*/  LEA R4, P2, R5, R2, 0x2 ;  /* 0x0000000205047211 */ /* 0x008fe400078410ff */
[----:B------:R-:W-:-:S04]  /*06a0*/  IADD3.X R2, PT, PT, RZ, RZ, RZ, P1, !PT ;  /* 0x000000ffff027210 */ /* 0x000fc80000ffe4ff */
[----:B------:R-:W-:Y:S01]  /*06b0*/  LEA.HI.X R5, R5, R3, R2, 0x2, P2 ;  /* 0x0000000305057211 */ /* 0x000fe200010f1402 */
[----:B----4-:R-:W-:-:S04]  /*06c0*/  ULEA UR6, UR7, UR6, 0x18 ;  /* 0x0000000607067291 */ /* 0x010fc8000f8ec0ff */
[----:B------:R-:W-:-:S12]  /*06d0*/  ULEA UR4, UR4, UR6, 0x2 ;  /* 0x0000000604047291 */ /* 0x000fd8000f8e10ff */
.L_x_6:
[----:B---3--:R-:W-:Y:S02]  /*06e0*/  IMAD.MOV.U32 R2, RZ, RZ, R4 ;  /* 0x000000ffff027224 */ /* 0x008fe400078e0004 */
[----:B------:R-:W-:-:S05]  /*06f0*/  IMAD.MOV.U32 R3, RZ, RZ, R5 ;  /* 0x000000ffff037224 */ /* 0x000fca00078e0005 */
[----:B------:R-:W3:Y:S01]  /*0700*/  LDG.E R2, desc[UR10][R2.64] ;  /* 0x0000000a02027981 */ /* 0x000ee2000c1e1900 */
[----:B------:R-:W-:Y:S01]  /*0710*/  UIADD3 UR5, UPT, UPT, UR5, 0x1, URZ ;  /* 0x0000000105057890 */ /* 0x000fe2000fffe0ff */
[----:B------:R-:W-:-:S03]  /*0720*/  IADD3 R4, P1, PT, R4, 0x4, RZ ;  /* 0x0000000404047810 */ /* 0x000fc60007f3e0ff */
[----:B------:R-:W-:Y:S02]  /*0730*/  UISETP.NE.AND UP0, UPT, UR5, URZ, UPT ;  /* 0x000000ff0500728c */ /* 0x000fe4000bf05270 */
[----:B------:R-:W-:Y:S01]  /*0740*/  IMAD.X R5, RZ, RZ, R5, P1 ;  /* 0x000000ffff057224 */ /* 0x000fe200008e0605 */
[----:B---3--:R3:W-:Y:S01]  /*0750*/  STS [UR4], R2 ;  /* 0x00000002ff007988 */ /* 0x0087e20008000804 */
[----:B------:R-:W-:-:S05]  /*0760*/  UIADD3 UR4, UPT, UPT, UR4, 0x4, URZ ;  /* 0x0000000404047890 */ /* 0x000fca000fffe0ff */
[----:B------:R-:W-:Y:S07]  /*0770*/  BRA.U UP0, `(.L_x_6) ;  /* 0xfffffffd00d87547 */ /* 0x000fee000b83ffff */
.L_x_5:
[----:B------:R-:W-:Y:S01]  /*0780*/  BAR.SYNC.DEFER_BLOCKING 0x0 ;  /* 0x0000000000007b1d */ /* 0x000fe20000010000 */
[----:B------:R-:W-:-:S09]  /*0790*/  UISETP.GE.U32.AND UP0, UPT, UR9, 0x2, UPT ;  /* 0x000000020900788c */ /* 0x000fd2000bf06070 */
[----:B------:R-:W-:Y:S05]  /*07a0*/  BRA.U !UP0, `(.L_x_7) ;  /* 0x0000000108487547 */ /* 0x000fea000b800000 */
[----:B012---:R-:W3:Y:S01]  /*07b0*/  S2R R7, SR_TID.X ;  /* 0x0000000000077919 */ /* 0x007ee20000002100 */
[----:B------:R-:W0:Y:S01]  /*07c0*/  S2UR UR5, SR_CgaCtaId ;  /* 0x00000000000579c3 */ /* 0x000e220000008800 */
[----:B------:R-:W-:Y:S01]  /*07d0*/  UMOV UR4, 0x400 ;  /* 0x0000040000047882 */ /* 0x000fe20000000000 */
[----:B------:R-:W-:Y:S01]  /*07e0*/  HFMA2 R3, -RZ, RZ, 0, 5.9604644775390625e-08 ;  /* 0x00000001ff037431 */ /* 0x000fe200000001ff */
[----:B0-----:R-:W-:-:S06]  /*07f0*/  ULEA UR4, UR5, UR4, 0x18 ;  /* 0x0000000405047291 */ /* 0x001fcc000f8ec0ff */
[----:B---3--:R-:W-:-:S07]  /*0800*/  LEA R2, R7, UR4, 0x2 ;  /* 0x0000000407027c11 */ /* 0x008fce000f8e10ff */
.L_x_8:
[----:B------:R-:W-:-:S04]  /*0810*/  IMAD.SHL.U32 R6, R3, 0x2, RZ ;  /* 0x0000000203067824 */ /* 0x000fc800078e00ff */
[----:B------:R-:W-:-:S05]  /*0820*/  VIADD R4, R6, 0xffffffff ;  /* 0xffffffff06047836 */ /* 0x000fca0000000000 */
[----:B------:R-:W-:-:S13]  /*0830*/  LOP3.LUT P1, RZ, R4, R7, RZ, 0xc0, !PT ;  /* 0x0000000704ff7212 */ /* 0x000fda000782c0ff */
[----:B------:R-:W-:Y:S02]  /*0840*/  @!P1 LEA R4, R3, R2, 0x2 ;  /* 0x0000000203049211 */ /* 0x000fe400078e10ff */
[----:B------:R-:W-:Y:S04]  /*0850*/  @!P1 LDS R3, [R2] ;  /* 0x0000000002039984 */ /* 0x000fe80000000800 */
[----:B------:R-:W0:Y:S02]  /*0860*/  @!P1 LDS R4, [R4] ;  /* 0x0000000004049984 */ /* 0x000e240000000800 */
[----:B0-----:R-:W-:Y:S01]  /*0870*/  @!P1 FADD R5, R4, R3 ;  /* 0x0000000304059221 */ /* 0x001fe20000000000 */
[----:B------:R-:W-:-:S04]  /*0880*/  IMAD.MOV.U32 R3, RZ, RZ, R6 ;  /* 0x000000ffff037224 */ /* 0x000fc800078e0006 */
[----:B------:R4:W-:Y:S01]  /*0890*/  @!P1 STS [R2], R5 ;  /* 0x0000000502009388 */ /* 0x0009e20000000800 */
[----:B------:R-:W-:Y:S01]  /*08a0*/  BAR.SYNC.DEFER_BLOCKING 0x0 ;  /* 0x0000000000007b1d */ /* 0x000fe20000010000 */
[----:B------:R-:W-:-:S13]  /*08b0*/  ISETP.GE.U32.AND P1, PT, R6, UR9, PT ;  /* 0x0000000906007c0c */ /* 0x000fda000bf26070 */
[----:B----4-:R-:W-:Y:S05]  /*08c0*/  @!P1 BRA `(.L_x_8) ;  /* 0xfffffffc00d09947 */ /* 0x010fea000383ffff */
.L_x_7:
[----:B------:R-:W-:Y:S05]  /*08d0*/  @P0 EXIT ;  /* 0x000000000000094d */ /* 0x000fea0003800000 */
[----:B------:R-:W4:Y:S01]  /*08e0*/  S2UR UR5, SR_CgaCtaId ;  /* 0x00000000000579c3 */ /* 0x000f220000008800 */
[----:B------:R-:W-:-:S07]  /*08f0*/  UMOV UR4, 0x400 ;  /* 0x0000040000047882 */ /* 0x000fce0000000000 */
[----:B---3--:R-:W3:Y:S01]  /*0900*/  LDC.64 R2, c[0x0][0x388] ;  /* 0x0000e200ff027b82 */ /* 0x008ee20000000a00 */
[----:B----4-:R-:W-:Y:S01]  /*0910*/  ULEA UR4, UR5, UR4, 0x18 ;  /* 0x0000000405047291 */ /* 0x010fe2000f8ec0ff */
[----:B---3--:R-:W-:-:S08]  /*0920*/  IMAD.WIDE.U32 R2, R0, 0x4, R2 ;  /* 0x0000000400027825 */ /* 0x008fd000078e0002 */
[----:B------:R-:W3:Y:S04]  /*0930*/  LDS R5, [UR4] ;  /* 0x00000004ff057984 */ /* 0x000ee80008000800 */
[----:B---3--:R-:W-:Y:S01]  /*0940*/  STG.E desc[UR10][R2.64], R5 ;  /* 0x0000000502007986 */ /* 0x008fe2000c10190a */
[----:B------:R-:W-:Y:S05]  /*0950*/  EXIT ;  /* 0x000000000000794d */ /* 0x000fea0003800000 */
.L_x_9:
[----:B------:R-:W-:-:S00]  /*0960*/  BRA `(.L_x_9) ;  /* 0xfffffffc00fc7947 */ /* 0x000fc0000383ffff */
[----:B------:R-:W-:-:S00]  /*0970*/  NOP ;  /* 0x0000000000007918 */ /* 0x000fc00000000000 */
        /* <DEDUP_REMOVED lines=8> */
.L_x_10:


//--------------------- .nv.shared._Z8reduce_1PfS_ --------------------------
	.section	.nv.shared._Z8reduce_1PfS_,"aw",@nobits
	.sectionflags	@""
	.align	4
.nv.shared._Z8reduce_1PfS_:
	.zero		2048


//--------------------- .nv.shared.reserved.0     --------------------------
	.section	.nv.shared.reserved.0,"aw",@nobits
	.weak		__nv_reservedSMEM_offset_0_alias
	.size		__nv_reservedSMEM_offset_0_alias, 0, 64
	.other		__nv_reservedSMEM_offset_0_alias,@"STO_CUDA_RESERVED_SHARED STV_DEFAULT"
__nv_reservedSMEM_offset_0_alias:
	.zero		0
	.zero		64


//--------------------- .nv.constant0._Z8reduce_1PfS_ --------------------------
	.section	.nv.constant0._Z8reduce_1PfS_,"a",@progbits
	.sectionflags	@""
	.align	4
.nv.constant0._Z8reduce_1PfS_:
	.zero		912


//--------------------- SYMBOLS --------------------------

	.type		.nv.reservedSmem.offset0,@object
	.size		.nv.reservedSmem.offset0,0x4
	.type		.nv.reservedSmem.cap,@object
	.size		.nv.reservedSmem.cap,0x4
